//
// Generated by NVIDIA NVVM Compiler
//
// Compiler Build ID: CL-36424714
// Cuda compilation tools, release 13.0, V13.0.88
// Based on NVVM 20.0.0
//

.version 9.0
.target sm_100
.address_size 64

	// .globl	_Z11gemm_kernelPKfS0_Pfiii

.visible .entry _Z11gemm_kernelPKfS0_Pfiii(
	.param .u64 .ptr .align 1 _Z11gemm_kernelPKfS0_Pfiii_param_0,
	.param .u64 .ptr .align 1 _Z11gemm_kernelPKfS0_Pfiii_param_1,
	.param .u64 .ptr .align 1 _Z11gemm_kernelPKfS0_Pfiii_param_2,
	.param .u32 _Z11gemm_kernelPKfS0_Pfiii_param_3,
	.param .u32 _Z11gemm_kernelPKfS0_Pfiii_param_4,
	.param .u32 _Z11gemm_kernelPKfS0_Pfiii_param_5
)
{
	.reg .pred 	%p<13>;
	.reg .b32 	%r<41>;
	.reg .b32 	%f<68>;
	.reg .b64 	%rd<53>;

	ld.param.u64 	%rd7, [_Z11gemm_kernelPKfS0_Pfiii_param_0];
	ld.param.u64 	%rd8, [_Z11gemm_kernelPKfS0_Pfiii_param_1];
	ld.param.u64 	%rd6, [_Z11gemm_kernelPKfS0_Pfiii_param_2];
	ld.param.u32 	%r20, [_Z11gemm_kernelPKfS0_Pfiii_param_3];
	ld.param.u32 	%r18, [_Z11gemm_kernelPKfS0_Pfiii_param_4];
	ld.param.u32 	%r19, [_Z11gemm_kernelPKfS0_Pfiii_param_5];
	cvta.to.global.u64 	%rd1, %rd8;
	cvta.to.global.u64 	%rd2, %rd7;
	mov.u32 	%r21, %ctaid.y;
	mov.u32 	%r22, %ntid.y;
	mov.u32 	%r23, %tid.y;
	mad.lo.s32 	%r1, %r21, %r22, %r23;
	mov.u32 	%r24, %ctaid.x;
	mov.u32 	%r25, %ntid.x;
	mov.u32 	%r26, %tid.x;
	mad.lo.s32 	%r2, %r24, %r25, %r26;
	setp.ge.s32 	%p1, %r1, %r20;
	setp.ge.s32 	%p2, %r2, %r18;
	or.pred  	%p3, %p1, %p2;
	@%p3 bra 	$L__BB0_14;
	setp.lt.s32 	%p4, %r19, 1;
	mov.f32 	%f67, 0f00000000;
	@%p4 bra 	$L__BB0_13;
	mul.lo.s32 	%r3, %r19, %r1;
	and.b32  	%r4, %r19, 7;
	setp.lt.u32 	%p5, %r19, 8;
	mov.f32 	%f67, 0f00000000;
	mov.b32 	%r39, 0;
	@%p5 bra 	$L__BB0_5;
	and.b32  	%r39, %r19, 2147483640;
	neg.s32 	%r37, %r39;
	shl.b32 	%r7, %r18, 3;
	mul.wide.u32 	%rd9, %r3, 4;
	add.s64 	%rd10, %rd9, %rd2;
	add.s64 	%rd52, %rd10, 16;
	mov.f32 	%f67, 0f00000000;
	mul.wide.s32 	%rd13, %r18, 4;
	mov.u32 	%r36, %r2;
$L__BB0_4:
	.pragma "nounroll";
	ld.global.f32 	%f17, [%rd52+-16];
	mul.wide.s32 	%rd11, %r36, 4;
	add.s64 	%rd12, %rd1, %rd11;
	ld.global.f32 	%f18, [%rd12];
	fma.rn.f32 	%f19, %f17, %f18, %f67;
	ld.global.f32 	%f20, [%rd52+-12];
	add.s64 	%rd14, %rd12, %rd13;
	ld.global.f32 	%f21, [%rd14];
	fma.rn.f32 	%f22, %f20, %f21, %f19;
	ld.global.f32 	%f23, [%rd52+-8];
	add.s64 	%rd15, %rd14, %rd13;
	ld.global.f32 	%f24, [%rd15];
	fma.rn.f32 	%f25, %f23, %f24, %f22;
	ld.global.f32 	%f26, [%rd52+-4];
	add.s64 	%rd16, %rd15, %rd13;
	ld.global.f32 	%f27, [%rd16];
	fma.rn.f32 	%f28, %f26, %f27, %f25;
	ld.global.f32 	%f29, [%rd52];
	add.s64 	%rd17, %rd16, %rd13;
	ld.global.f32 	%f30, [%rd17];
	fma.rn.f32 	%f31, %f29, %f30, %f28;
	ld.global.f32 	%f32, [%rd52+4];
	add.s64 	%rd18, %rd17, %rd13;
	ld.global.f32 	%f33, [%rd18];
	fma.rn.f32 	%f34, %f32, %f33, %f31;
	ld.global.f32 	%f35, [%rd52+8];
	add.s64 	%rd19, %rd18, %rd13;
	ld.global.f32 	%f36, [%rd19];
	fma.rn.f32 	%f37, %f35, %f36, %f34;
	ld.global.f32 	%f38, [%rd52+12];
	add.s64 	%rd20, %rd19, %rd13;
	ld.global.f32 	%f39, [%rd20];
	fma.rn.f32 	%f67, %f38, %f39, %f37;
	add.s32 	%r37, %r37, 8;
	add.s32 	%r36, %r36, %r7;
	add.s64 	%rd52, %rd52, 32;
	setp.ne.s32 	%p6, %r37, 0;
	@%p6 bra 	$L__BB0_4;
$L__BB0_5:
	setp.eq.s32 	%p7, %r4, 0;
	@%p7 bra 	$L__BB0_13;
	and.b32  	%r13, %r19, 3;
	setp.lt.u32 	%p8, %r4, 4;
	@%p8 bra 	$L__BB0_8;
	add.s32 	%r28, %r39, %r3;
	mul.wide.u32 	%rd21, %r28, 4;
	add.s64 	%rd22, %rd2, %rd21;
	ld.global.f32 	%f41, [%rd22];
	mad.lo.s32 	%r29, %r39, %r18, %r2;
	mul.wide.s32 	%rd23, %r29, 4;
	add.s64 	%rd24, %rd1, %rd23;
	ld.global.f32 	%f42, [%rd24];
	fma.rn.f32 	%f43, %f41, %f42, %f67;
	cvt.u64.u32 	%rd25, %r3;
	cvt.u64.u32 	%rd26, %r39;
	add.s64 	%rd27, %rd26, %rd25;
	shl.b64 	%rd28, %rd27, 2;
	add.s64 	%rd29, %rd2, %rd28;
	ld.global.f32 	%f44, [%rd29+4];
	mul.wide.s32 	%rd30, %r18, 4;
	add.s64 	%rd31, %rd24, %rd30;
	ld.global.f32 	%f45, [%rd31];
	fma.rn.f32 	%f46, %f44, %f45, %f43;
	ld.global.f32 	%f47, [%rd29+8];
	add.s64 	%rd32, %rd31, %rd30;
	ld.global.f32 	%f48, [%rd32];
	fma.rn.f32 	%f49, %f47, %f48, %f46;
	ld.global.f32 	%f50, [%rd29+12];
	add.s64 	%rd33, %rd32, %rd30;
	ld.global.f32 	%f51, [%rd33];
	fma.rn.f32 	%f67, %f50, %f51, %f49;
	add.s32 	%r39, %r39, 4;
$L__BB0_8:
	setp.eq.s32 	%p9, %r13, 0;
	@%p9 bra 	$L__BB0_13;
	setp.eq.s32 	%p10, %r13, 1;
	@%p10 bra 	$L__BB0_11;
	add.s32 	%r30, %r39, %r3;
	mul.wide.u32 	%rd34, %r30, 4;
	add.s64 	%rd35, %rd2, %rd34;
	ld.global.f32 	%f53, [%rd35];
	mad.lo.s32 	%r31, %r39, %r18, %r2;
	mul.wide.s32 	%rd36, %r31, 4;
	add.s64 	%rd37, %rd1, %rd36;
	ld.global.f32 	%f54, [%rd37];
	fma.rn.f32 	%f55, %f53, %f54, %f67;
	cvt.u64.u32 	%rd38, %r3;
	cvt.u64.u32 	%rd39, %r39;
	add.s64 	%rd40, %rd39, %rd38;
	shl.b64 	%rd41, %rd40, 2;
	add.s64 	%rd42, %rd2, %rd41;
	ld.global.f32 	%f56, [%rd42+4];
	mul.wide.s32 	%rd43, %r18, 4;
	add.s64 	%rd44, %rd37, %rd43;
	ld.global.f32 	%f57, [%rd44];
	fma.rn.f32 	%f67, %f56, %f57, %f55;
	add.s32 	%r39, %r39, 2;
$L__BB0_11:
	and.b32  	%r32, %r19, 1;
	setp.eq.b32 	%p11, %r32, 1;
	not.pred 	%p12, %p11;
	@%p12 bra 	$L__BB0_13;
	add.s32 	%r33, %r39, %r3;
	mul.wide.u32 	%rd45, %r33, 4;
	add.s64 	%rd46, %rd2, %rd45;
	ld.global.f32 	%f58, [%rd46];
	mad.lo.s32 	%r34, %r39, %r18, %r2;
	mul.wide.s32 	%rd47, %r34, 4;
	add.s64 	%rd48, %rd1, %rd47;
	ld.global.f32 	%f59, [%rd48];
	fma.rn.f32 	%f67, %f58, %f59, %f67;
$L__BB0_13:
	mad.lo.s32 	%r35, %r18, %r1, %r2;
	cvta.to.global.u64 	%rd49, %rd6;
	mul.wide.s32 	%rd50, %r35, 4;
	add.s64 	%rd51, %rd49, %rd50;
	st.global.f32 	[%rd51], %f67;
$L__BB0_14:
	ret;

}
	// .globl	_Z14vec_add_kernelPKfS0_Pfxi
.visible .entry _Z14vec_add_kernelPKfS0_Pfxi(
	.param .u64 .ptr .align 1 _Z14vec_add_kernelPKfS0_Pfxi_param_0,
	.param .u64 .ptr .align 1 _Z14vec_add_kernelPKfS0_Pfxi_param_1,
	.param .u64 .ptr .align 1 _Z14vec_add_kernelPKfS0_Pfxi_param_2,
	.param .u64 _Z14vec_add_kernelPKfS0_Pfxi_param_3,
	.param .u32 _Z14vec_add_kernelPKfS0_Pfxi_param_4
)
{
	.reg .pred 	%p<2>;
	.reg .b32 	%r<4>;
	.reg .b32 	%f<4>;
	.reg .b64 	%rd<17>;

	ld.param.u64 	%rd2, [_Z14vec_add_kernelPKfS0_Pfxi_param_0];
	ld.param.u64 	%rd3, [_Z14vec_add_kernelPKfS0_Pfxi_param_1];
	ld.param.u64 	%rd4, [_Z14vec_add_kernelPKfS0_Pfxi_param_2];
	ld.param.u64 	%rd5, [_Z14vec_add_kernelPKfS0_Pfxi_param_3];
	ld.param.s32 	%rd6, [_Z14vec_add_kernelPKfS0_Pfxi_param_4];
	mov.u32 	%r1, %ctaid.x;
	mov.u32 	%r2, %ntid.x;
	mul.wide.u32 	%rd7, %r1, %r2;
	mov.u32 	%r3, %tid.x;
	cvt.u64.u32 	%rd8, %r3;
	add.s64 	%rd9, %rd7, %rd8;
	mul.lo.s64 	%rd1, %rd9, %rd6;
	setp.ge.s64 	%p1, %rd1, %rd5;
	@%p1 bra 	$L__BB1_2;
	cvta.to.global.u64 	%rd10, %rd2;
	cvta.to.global.u64 	%rd11, %rd3;
	cvta.to.global.u64 	%rd12, %rd4;
	shl.b64 	%rd13, %rd1, 2;
	add.s64 	%rd14, %rd10, %rd13;
	ld.global.f32 	%f1, [%rd14];
	add.s64 	%rd15, %rd11, %rd13;
	ld.global.f32 	%f2, [%rd15];
	add.f32 	%f3, %f1, %f2;
	add.s64 	%rd16, %rd12, %rd13;
	st.global.f32 	[%rd16], %f3;
$L__BB1_2:
	ret;

}


// ===== COMPILED SASS (sm_100) =====

	.target	sm_100

	.elftype	@"ET_EXEC"


//--------------------- .note.nv.tkinfo           --------------------------
	.section	.note.nv.tkinfo,"",@"SHT_NOTE"
	.sectionflags	@"SHF_NOTE_NV_TKINFO"
	.tkinfo
        /*0018*/ 	.word	0x00000002
        /*0030*/ 	.string	""
        /*0030*/ 	.string	"ptxas"
        /*0030*/ 	.string	"Cuda compilation tools, release 13.0, V13.0.88"
        /*0030*/ 	.string	"Build cuda_13.0.r13.0/compiler.36424714_0"
        /*0030*/ 	.string	"-arch sm_100 -m 64 "



//--------------------- .note.nv.cuinfo           --------------------------
	.section	.note.nv.cuinfo,"",@"SHT_NOTE"
	.sectionflags	@"SHF_NOTE_NV_CUINFO"
        /*0018*/ 	.short	0x0002
        /*001a*/ 	.short	0x0064
        /*001c*/ 	.short	0x0082
	.zero		2


//--------------------- .nv.info                  --------------------------
	.section	.nv.info,"",@"SHT_CUDA_INFO"
	.align	4


	//----- nvinfo : EIATTR_REGCOUNT
	.align		4
        /*0000*/ 	.byte	0x04, 0x2f
        /*0002*/ 	.short	(.L_1 - .L_0)
	.align		4
.L_0:
        /*0004*/ 	.word	index@(_Z11gemm_kernelPKfS0_Pfiii)
        /*0008*/ 	.word	0x00000020


	//----- nvinfo : EIATTR_FRAME_SIZE
	.align		4
.L_1:
        /*000c*/ 	.byte	0x04, 0x11
        /*000e*/ 	.short	(.L_3 - .L_2)
	.align		4
.L_2:
        /*0010*/ 	.word	index@(_Z11gemm_kernelPKfS0_Pfiii)
        /*0014*/ 	.word	0x00000000


	//----- nvinfo : EIATTR_REGCOUNT
	.align		4
.L_3:
        /*0018*/ 	.byte	0x04, 0x2f
        /*001a*/ 	.short	(.L_5 - .L_4)
	.align		4
.L_4:
        /*001c*/ 	.word	index@(_Z14vec_add_kernelPKfS0_Pfxi)
        /*0020*/ 	.word	0x0000000c


	//----- nvinfo : EIATTR_FRAME_SIZE
	.align		4
.L_5:
        /*0024*/ 	.byte	0x04, 0x11
        /*0026*/ 	.short	(.L_7 - .L_6)
	.align		4
.L_6:
        /*0028*/ 	.word	index@(_Z14vec_add_kernelPKfS0_Pfxi)
        /*002c*/ 	.word	0x00000000


	//----- nvinfo : EIATTR_MIN_STACK_SIZE
	.align		4
.L_7:
        /*0030*/ 	.byte	0x04, 0x12
        /*0032*/ 	.short	(.L_9 - .L_8)
	.align		4
.L_8:
        /*0034*/ 	.word	index@(_Z14vec_add_kernelPKfS0_Pfxi)
        /*0038*/ 	.word	0x00000000


	//----- nvinfo : EIATTR_MIN_STACK_SIZE
	.align		4
.L_9:
        /*003c*/ 	.byte	0x04, 0x12
        /*003e*/ 	.short	(.L_11 - .L_10)
	.align		4
.L_10:
        /*0040*/ 	.word	index@(_Z11gemm_kernelPKfS0_Pfiii)
        /*0044*/ 	.word	0x00000000
.L_11:


//--------------------- .nv.compat                --------------------------
	.section	.nv.compat,"",@"SHT_CUDA_COMPAT_INFO"
	.align	4
        /*0000*/ 	.byte	0x02, 0x09, 0x00, 0x00, 0x02, 0x02, 0x01, 0x00, 0x02, 0x05, 0x05, 0x00, 0x03, 0x07, 0x01, 0x01
        /*0010*/ 	.byte	0x02, 0x03, 0x00, 0x00, 0x02, 0x06, 0x01, 0x00, 0x04, 0x0b, 0x08, 0x00, 0x09, 0x00, 0x00, 0x00
        /*0020*/ 	.byte	0x00, 0x00, 0x00, 0x00


//--------------------- .nv.info._Z14vec_add_kernelPKfS0_Pfxi --------------------------
	.section	.nv.info._Z14vec_add_kernelPKfS0_Pfxi,"",@"SHT_CUDA_INFO"
	.sectionflags	@""
	.align	4


	//----- nvinfo : EIATTR_CUDA_API_VERSION
	.align		4
        /*0000*/ 	.byte	0x04, 0x37
        /*0002*/ 	.short	(.L_13 - .L_12)
.L_12:
        /*0004*/ 	.word	0x00000082


	//----- nvinfo : EIATTR_KPARAM_INFO
	.align		4
.L_13:
        /*0008*/ 	.byte	0x04, 0x17
        /*000a*/ 	.short	(.L_15 - .L_14)
.L_14:
        /*000c*/ 	.word	0x00000000
        /*0010*/ 	.short	0x0004
        /*0012*/ 	.short	0x0020
        /*0014*/ 	.byte	0x00, 0xf0, 0x11, 0x00


	//----- nvinfo : EIATTR_KPARAM_INFO
	.align		4
.L_15:
        /*0018*/ 	.byte	0x04, 0x17
        /*001a*/ 	.short	(.L_17 - .L_16)
.L_16:
        /*001c*/ 	.word	0x00000000
        /*0020*/ 	.short	0x0003
        /*0022*/ 	.short	0x0018
        /*0024*/ 	.byte	0x00, 0xf0, 0x21, 0x00


	//----- nvinfo : EIATTR_KPARAM_INFO
	.align		4
.L_17:
        /*0028*/ 	.byte	0x04, 0x17
        /*002a*/ 	.short	(.L_19 - .L_18)
.L_18:
        /*002c*/ 	.word	0x00000000
        /*0030*/ 	.short	0x0002
        /*0032*/ 	.short	0x0010
        /*0034*/ 	.byte	0x00, 0xf5, 0x21, 0x00


	//----- nvinfo : EIATTR_KPARAM_INFO
	.align		4
.L_19:
        /*0038*/ 	.byte	0x04, 0x17
        /*003a*/ 	.short	(.L_21 - .L_20)
.L_20:
        /*003c*/ 	.word	0x00000000
        /*0040*/ 	.short	0x0001
        /*0042*/ 	.short	0x0008
        /*0044*/ 	.byte	0x00, 0xf5, 0x21, 0x00


	//----- nvinfo : EIATTR_KPARAM_INFO
	.align		4
.L_21:
        /*0048*/ 	.byte	0x04, 0x17
        /*004a*/ 	.short	(.L_23 - .L_22)
.L_22:
        /*004c*/ 	.word	0x00000000
        /*0050*/ 	.short	0x0000
        /*0052*/ 	.short	0x0000
        /*0054*/ 	.byte	0x00, 0xf5, 0x21, 0x00


	//----- nvinfo : EIATTR_SPARSE_MMA_MASK
	.align		4
.L_23:
        /*0058*/ 	.byte	0x03, 0x50
        /*005a*/ 	.short	0x0000


	//----- nvinfo : EIATTR_MAXREG_COUNT
	.align		4
        /*005c*/ 	.byte	0x03, 0x1b
        /*005e*/ 	.short	0x00ff


	//----- nvinfo : EIATTR_MERCURY_ISA_VERSION
	.align		4
        /*0060*/ 	.byte	0x03, 0x5f
        /*0062*/ 	.short	0x0101


	//----- nvinfo : EIATTR_VRC_CTA_INIT_COUNT
	.align		4
        /*0064*/ 	.byte	0x02, 0x4a
	.zero		1
	.zero		1


	//----- nvinfo : EIATTR_EXIT_INSTR_OFFSETS
	.align		4
        /*0068*/ 	.byte	0x04, 0x1c
        /*006a*/ 	.short	(.L_25 - .L_24)


	//   ....[0]....
.L_24:
        /*006c*/ 	.word	0x000000f0


	//   ....[1]....
        /*0070*/ 	.word	0x000001f0


	//----- nvinfo : EIATTR_CBANK_PARAM_SIZE
	.align		4
.L_25:
        /*0074*/ 	.byte	0x03, 0x19
        /*0076*/ 	.short	0x0024


	//----- nvinfo : EIATTR_PARAM_CBANK
	.align		4
        /*0078*/ 	.byte	0x04, 0x0a
        /*007a*/ 	.short	(.L_27 - .L_26)
	.align		4
.L_26:
        /*007c*/ 	.word	index@(.nv.constant0._Z14vec_add_kernelPKfS0_Pfxi)
        /*0080*/ 	.short	0x0380
        /*0082*/ 	.short	0x0024


	//----- nvinfo : EIATTR_SW_WAR
	.align		4
.L_27:
        /*0084*/ 	.byte	0x04, 0x36
        /*0086*/ 	.short	(.L_29 - .L_28)
.L_28:
        /*0088*/ 	.word	0x00000008
.L_29:


//--------------------- .nv.info._Z11gemm_kernelPKfS0_Pfiii --------------------------
	.section	.nv.info._Z11gemm_kernelPKfS0_Pfiii,"",@"SHT_CUDA_INFO"
	.sectionflags	@""
	.align	4


	//----- nvinfo : EIATTR_CUDA_API_VERSION
	.align		4
        /*0000*/ 	.byte	0x04, 0x37
        /*0002*/ 	.short	(.L_31 - .L_30)
.L_30:
        /*0004*/ 	.word	0x00000082


	//----- nvinfo : EIATTR_KPARAM_INFO
	.align		4
.L_31:
        /*0008*/ 	.byte	0x04, 0x17
        /*000a*/ 	.short	(.L_33 - .L_32)
.L_32:
        /*000c*/ 	.word	0x00000000
        /*0010*/ 	.short	0x0005
        /*0012*/ 	.short	0x0020
        /*0014*/ 	.byte	0x00, 0xf0, 0x11, 0x00


	//----- nvinfo : EIATTR_KPARAM_INFO
	.align		4
.L_33:
        /*0018*/ 	.byte	0x04, 0x17
        /*001a*/ 	.short	(.L_35 - .L_34)
.L_34:
        /*001c*/ 	.word	0x00000000
        /*0020*/ 	.short	0x0004
        /*0022*/ 	.short	0x001c
        /*0024*/ 	.byte	0x00, 0xf0, 0x11, 0x00


	//----- nvinfo : EIATTR_KPARAM_INFO
	.align		4
.L_35:
        /*0028*/ 	.byte	0x04, 0x17
        /*002a*/ 	.short	(.L_37 - .L_36)
.L_36:
        /*002c*/ 	.word	0x00000000
        /*0030*/ 	.short	0x0003
        /*0032*/ 	.short	0x0018
        /*0034*/ 	.byte	0x00, 0xf0, 0x11, 0x00


	//----- nvinfo : EIATTR_KPARAM_INFO
	.align		4
.L_37:
        /*0038*/ 	.byte	0x04, 0x17
        /*003a*/ 	.short	(.L_39 - .L_38)
.L_38:
        /*003c*/ 	.word	0x00000000
        /*0040*/ 	.short	0x0002
        /*0042*/ 	.short	0x0010
        /*0044*/ 	.byte	0x00, 0xf5, 0x21, 0x00


	//----- nvinfo : EIATTR_KPARAM_INFO
	.align		4
.L_39:
        /*0048*/ 	.byte	0x04, 0x17
        /*004a*/ 	.short	(.L_41 - .L_40)
.L_40:
        /*004c*/ 	.word	0x00000000
        /*0050*/ 	.short	0x0001
        /*0052*/ 	.short	0x0008
        /*0054*/ 	.byte	0x00, 0xf5, 0x21, 0x00


	//----- nvinfo : EIATTR_KPARAM_INFO
	.align		4
.L_41:
        /*0058*/ 	.byte	0x04, 0x17
        /*005a*/ 	.short	(.L_43 - .L_42)
.L_42:
        /*005c*/ 	.word	0x00000000
        /*0060*/ 	.short	0x0000
        /*0062*/ 	.short	0x0000
        /*0064*/ 	.byte	0x00, 0xf5, 0x21, 0x00


	//----- nvinfo : EIATTR_SPARSE_MMA_MASK
	.align		4
.L_43:
        /*0068*/ 	.byte	0x03, 0x50
        /*006a*/ 	.short	0x0000


	//----- nvinfo : EIATTR_MAXREG_COUNT
	.align		4
        /*006c*/ 	.byte	0x03, 0x1b
        /*006e*/ 	.short	0x00ff


	//----- nvinfo : EIATTR_MERCURY_ISA_VERSION
	.align		4
        /*0070*/ 	.byte	0x03, 0x5f
        /*0072*/ 	.short	0x0101


	//----- nvinfo : EIATTR_VRC_CTA_INIT_COUNT
	.align		4
        /*0074*/ 	.byte	0x02, 0x4a
	.zero		1
	.zero		1


	//----- nvinfo : EIATTR_EXIT_INSTR_OFFSETS
	.align		4
        /*0078*/ 	.byte	0x04, 0x1c
        /*007a*/ 	.short	(.L_45 - .L_44)


	//   ....[0]....
.L_44:
        /*007c*/ 	.word	0x000000c0


	//   ....[1]....
        /*0080*/ 	.word	0x000008e0


	//----- nvinfo : EIATTR_CBANK_PARAM_SIZE
	.align		4
.L_45:
        /*0084*/ 	.byte	0x03, 0x19
        /*0086*/ 	.short	0x0024


	//----- nvinfo : EIATTR_PARAM_CBANK
	.align		4
        /*0088*/ 	.byte	0x04, 0x0a
        /*008a*/ 	.short	(.L_47 - .L_46)
	.align		4
.L_46:
        /*008c*/ 	.word	index@(.nv.constant0._Z11gemm_kernelPKfS0_Pfiii)
        /*0090*/ 	.short	0x0380
        /*0092*/ 	.short	0x0024


	//----- nvinfo : EIATTR_SW_WAR
	.align		4
.L_47:
        /*0094*/ 	.byte	0x04, 0x36
        /*0096*/ 	.short	(.L_49 - .L_48)
.L_48:
        /*0098*/ 	.word	0x00000008
.L_49:


//--------------------- .nv.callgraph             --------------------------
	.section	.nv.callgraph,"",@"SHT_CUDA_CALLGRAPH"
	.align	4
	.sectionentsize	8
	.align		4
        /*0000*/ 	.word	0x00000000
	.align		4
        /*0004*/ 	.word	0xffffffff
	.align		4
        /*0008*/ 	.word	0x00000000
	.align		4
        /*000c*/ 	.word	0xfffffffe
	.align		4
        /*0010*/ 	.word	0x00000000
	.align		4
        /*0014*/ 	.word	0xfffffffd
	.align		4
        /*0018*/ 	.word	0x00000000
	.align		4
        /*001c*/ 	.word	0xfffffffc


//--------------------- .text._Z14vec_add_kernelPKfS0_Pfxi --------------------------
	.section	.text._Z14vec_add_kernelPKfS0_Pfxi,"ax",@progbits
	.align	128
        .global         _Z14vec_add_kernelPKfS0_Pfxi
        .type           _Z14vec_add_kernelPKfS0_Pfxi,@function
        .size           _Z14vec_add_kernelPKfS0_Pfxi,(.L_x_6 - _Z14vec_add_kernelPKfS0_Pfxi)
        .other          _Z14vec_add_kernelPKfS0_Pfxi,@"STO_CUDA_ENTRY STV_DEFAULT"
_Z14vec_add_kernelPKfS0_Pfxi:
.text._Z14vec_add_kernelPKfS0_Pfxi:
[----:B------:R-:W-:Y:S01]  /*0000*/  LDC R1, c[0x0][0x37c] ;  /* 0x0000df00ff017b82 */ /* 0x000fe20000000800 */
[----:B------:R-:W0:Y:S07]  /*0010*/  S2R R2, SR_TID.X ;  /* 0x0000000000027919 */ /* 0x000e2e0000002100 */
[----:B------:R-:W0:Y:S01]  /*0020*/  S2UR UR4, SR_CTAID.X ;  /* 0x00000000000479c3 */ /* 0x000e220000002500 */
[----:B------:R-:W1:Y:S01]  /*0030*/  LDCU UR5, c[0x0][0x3a0] ;  /* 0x00007400ff0577ac */ /* 0x000e620008000800 */
[----:B------:R-:W-:Y:S01]  /*0040*/  IMAD.MOV.U32 R3, RZ, RZ, RZ ;  /* 0x000000ffff037224 */ /* 0x000fe200078e00ff */
[----:B------:R-:W2:Y:S05]  /*0050*/  LDCU.64 UR6, c[0x0][0x398] ;  /* 0x00007300ff0677ac */ /* 0x000eaa0008000a00 */
[----:B------:R-:W0:Y:S02]  /*0060*/  LDC R5, c[0x0][0x360] ;  /* 0x0000d800ff057b82 */ /* 0x000e240000000800 */
[----:B0-----:R-:W-:Y:S01]  /*0070*/  IMAD.WIDE.U32 R2, R5, UR4, R2 ;  /* 0x0000000405027c25 */ /* 0x001fe2000f8e0002 */
[----:B-1----:R-:W-:-:S03]  /*0080*/  USHF.R.S32.HI UR4, URZ, 0x1f, UR5 ;  /* 0x0000001fff047899 */ /* 0x002fc60008011405 */
[----:B------:R-:W-:Y:S02]  /*0090*/  IMAD R3, R3, UR5, RZ ;  /* 0x0000000503037c24 */ /* 0x000fe4000f8e02ff */
[----:B------:R-:W-:-:S04]  /*00a0*/  IMAD.WIDE.U32 R4, R2, UR5, RZ ;  /* 0x0000000502047c25 */ /* 0x000fc8000f8e00ff */
[----:B------:R-:W-:Y:S01]  /*00b0*/  IMAD R3, R2, UR4, R3 ;  /* 0x0000000402037c24 */ /* 0x000fe2000f8e0203 */
[----:B--2---:R-:W-:-:S03]  /*00c0*/  ISETP.GE.U32.AND P0, PT, R4, UR6, PT ;  /* 0x0000000604007c0c */ /* 0x004fc6000bf06070 */
[----:B------:R-:W-:-:S05]  /*00d0*/  IMAD.IADD R3, R5, 0x1, R3 ;  /* 0x0000000105037824 */ /* 0x000fca00078e0203 */
[----:B------:R-:W-:-:S13]  /*00e0*/  ISETP.GE.AND.EX P0, PT, R3, UR7, PT, P0 ;  /* 0x0000000703007c0c */ /* 0x000fda000bf06300 */
[----:B------:R-:W-:Y:S05]  /*00f0*/  @P0 EXIT ;  /* 0x000000000000094d */ /* 0x000fea0003800000 */
[----:B------:R-:W0:Y:S01]  /*0100*/  LDCU.128 UR8, c[0x0][0x380] ;  /* 0x00007000ff0877ac */ /* 0x000e220008000c00 */
[C---:B------:R-:W-:Y:S01]  /*0110*/  IMAD.SHL.U32 R6, R4.reuse, 0x4, RZ ;  /* 0x0000000404067824 */ /* 0x040fe200078e00ff */
[----:B------:R-:W-:Y:S01]  /*0120*/  SHF.L.U64.HI R0, R4, 0x2, R3 ;  /* 0x0000000204007819 */ /* 0x000fe20000010203 */
[----:B------:R-:W1:Y:S01]  /*0130*/  LDCU.64 UR4, c[0x0][0x358] ;  /* 0x00006b00ff0477ac */ /* 0x000e620008000a00 */
[----:B------:R-:W2:Y:S02]  /*0140*/  LDCU.64 UR6, c[0x0][0x390] ;  /* 0x00007200ff0677ac */ /* 0x000ea40008000a00 */
[C---:B0-----:R-:W-:Y:S02]  /*0150*/  IADD3 R4, P1, PT, R6.reuse, UR10, RZ ;  /* 0x0000000a06047c10 */ /* 0x041fe4000ff3e0ff */
[----:B------:R-:W-:Y:S02]  /*0160*/  IADD3 R2, P0, PT, R6, UR8, RZ ;  /* 0x0000000806027c10 */ /* 0x000fe4000ff1e0ff */
[----:B------:R-:W-:-:S02]  /*0170*/  IADD3.X R5, PT, PT, R0, UR11, RZ, P1, !PT ;  /* 0x0000000b00057c10 */ /* 0x000fc40008ffe4ff */
[----:B------:R-:W-:-:S04]  /*0180*/  IADD3.X R3, PT, PT, R0, UR9, RZ, P0, !PT ;  /* 0x0000000900037c10 */ /* 0x000fc800087fe4ff */
[----:B-1----:R-:W3:Y:S04]  /*0190*/  LDG.E R5, desc[UR4][R4.64] ;  /* 0x0000000404057981 */ /* 0x002ee8000c1e1900 */
[----:B------:R-:W3:Y:S01]  /*01a0*/  LDG.E R2, desc[UR4][R2.64] ;  /* 0x0000000402027981 */ /* 0x000ee2000c1e1900 */
[----:B--2---:R-:W-:-:S04]  /*01b0*/  IADD3 R6, P0, PT, R6, UR6, RZ ;  /* 0x0000000606067c10 */ /* 0x004fc8000ff1e0ff */
[----:B------:R-:W-:Y:S01]  /*01c0*/  IADD3.X R7, PT, PT, R0, UR7, RZ, P0, !PT ;  /* 0x0000000700077c10 */ /* 0x000fe200087fe4ff */
[----:B---3--:R-:W-:-:S05]  /*01d0*/  FADD R9, R2, R5 ;  /* 0x0000000502097221 */ /* 0x008fca0000000000 */
[----:B------:R-:W-:Y:S01]  /*01e0*/  STG.E desc[UR4][R6.64], R9 ;  /* 0x0000000906007986 */ /* 0x000fe2000c101904 */
[----:B------:R-:W-:Y:S05]  /*01f0*/  EXIT ;  /* 0x000000000000794d */ /* 0x000fea0003800000 */
.L_x_0:
[----:B------:R-:W-:-:S00]  /*0200*/  BRA `(.L_x_0) ;  /* 0xfffffffc00fc7947 */ /* 0x000fc0000383ffff */
[----:B------:R-:W-:-:S00]  /*0210*/  NOP ;  /* 0x0000000000007918 */ /* 0x000fc00000000000 */
        /* <DEDUP_REMOVED lines=14> */
.L_x_6:


//--------------------- .text._Z11gemm_kernelPKfS0_Pfiii --------------------------
	.section	.text._Z11gemm_kernelPKfS0_Pfiii,"ax",@progbits
	.align	128
        .global         _Z11gemm_kernelPKfS0_Pfiii
        .type           _Z11gemm_kernelPKfS0_Pfiii,@function
        .size           _Z11gemm_kernelPKfS0_Pfiii,(.L_x_7 - _Z11gemm_kernelPKfS0_Pfiii)
        .other          _Z11gemm_kernelPKfS0_Pfiii,@"STO_CUDA_ENTRY STV_DEFAULT"
_Z11gemm_kernelPKfS0_Pfiii:
.text._Z11gemm_kernelPKfS0_Pfiii:
[----:B------:R-:W-:Y:S01]  /*0000*/  LDC R1, c[0x0][0x37c] ;  /* 0x0000df00ff017b82 */ /* 0x000fe20000000800 */
[----:B------:R-:W0:Y:S07]  /*0010*/  S2R R5, SR_TID.X ;  /* 0x0000000000057919 */ /* 0x000e2e0000002100 */
[----:B------:R-:W1:Y:S01]  /*0020*/  LDC R19, c[0x0][0x364] ;  /* 0x0000d900ff137b82 */ /* 0x000e620000000800 */
[----:B------:R-:W1:Y:S07]  /*0030*/  S2R R4, SR_TID.Y ;  /* 0x0000000000047919 */ /* 0x000e6e0000002200 */
[----:B------:R-:W0:Y:S08]  /*0040*/  S2UR UR5, SR_CTAID.X ;  /* 0x00000000000579c3 */ /* 0x000e300000002500 */
[----:B------:R-:W0:Y:S08]  /*0050*/  LDC R0, c[0x0][0x360] ;  /* 0x0000d800ff007b82 */ /* 0x000e300000000800 */
[----:B------:R-:W1:Y:S08]  /*0060*/  S2UR UR4, SR_CTAID.Y ;  /* 0x00000000000479c3 */ /* 0x000e700000002600 */
[----:B------:R-:W2:Y:S01]  /*0070*/  LDC.64 R2, c[0x0][0x398] ;  /* 0x0000e600ff027b82 */ /* 0x000ea20000000a00 */
[----:B0-----:R-:W-:-:S02]  /*0080*/  IMAD R0, R0, UR5, R5 ;  /* 0x0000000500007c24 */ /* 0x001fc4000f8e0205 */
[----:B-1----:R-:W-:-:S03]  /*0090*/  IMAD R19, R19, UR4, R4 ;  /* 0x0000000413137c24 */ /* 0x002fc6000f8e0204 */
[----:B--2---:R-:W-:-:S04]  /*00a0*/  ISETP.GE.AND P0, PT, R0, R3, PT ;  /* 0x000000030000720c */ /* 0x004fc80003f06270 */
[----:B------:R-:W-:-:S13]  /*00b0*/  ISETP.GE.OR P0, PT, R19, R2, P0 ;  /* 0x000000021300720c */ /* 0x000fda0000706670 */
[----:B------:R-:W-:Y:S05]  /*00c0*/  @P0 EXIT ;  /* 0x000000000000094d */ /* 0x000fea0003800000 */
[----:B------:R-:W0:Y:S01]  /*00d0*/  LDC R2, c[0x0][0x3a0] ;  /* 0x0000e800ff027b82 */ /* 0x000e220000000800 */
[----:B------:R-:W1:Y:S01]  /*00e0*/  LDCU.64 UR4, c[0x0][0x358] ;  /* 0x00006b00ff0477ac */ /* 0x000e620008000a00 */
[----:B------:R-:W-:Y:S01]  /*00f0*/  HFMA2 R24, -RZ, RZ, 0, 0 ;  /* 0x00000000ff187431 */ /* 0x000fe200000001ff */
[----:B0-----:R-:W-:-:S13]  /*0100*/  ISETP.GE.AND P0, PT, R2, 0x1, PT ;  /* 0x000000010200780c */ /* 0x001fda0003f06270 */
[----:B-1----:R-:W-:Y:S05]  /*0110*/  @!P0 BRA `(.L_x_1) ;  /* 0x0000000400e08947 */ /* 0x002fea0003800000 */
[C---:B------:R-:W-:Y:S01]  /*0120*/  ISETP.GE.U32.AND P1, PT, R2.reuse, 0x8, PT ;  /* 0x000000080200780c */ /* 0x040fe20003f26070 */
[----:B------:R-:W-:Y:S01]  /*0130*/  IMAD R20, R19, R2, RZ ;  /* 0x0000000213147224 */ /* 0x000fe200078e02ff */
[----:B------:R-:W-:Y:S02]  /*0140*/  LOP3.LUT R27, R2, 0x7, RZ, 0xc0, !PT ;  /* 0x00000007021b7812 */ /* 0x000fe400078ec0ff */
[----:B------:R-:W-:Y:S02]  /*0150*/  MOV R24, RZ ;  /* 0x000000ff00187202 */ /* 0x000fe40000000f00 */
[----:B------:R-:W-:Y:S02]  /*0160*/  ISETP.NE.AND P0, PT, R27, RZ, PT ;  /* 0x000000ff1b00720c */ /* 0x000fe40003f05270 */
[----:B------:R-:W-:-:S05]  /*0170*/  MOV R21, RZ ;  /* 0x000000ff00157202 */ /* 0x000fca0000000f00 */
[----:B------:R-:W-:Y:S06]  /*0180*/  @!P1 BRA `(.L_x_2) ;  /* 0x0000000000c49947 */ /* 0x000fec0003800000 */
[----:B------:R-:W0:Y:S01]  /*0190*/  LDC.64 R4, c[0x0][0x380] ;  /* 0x0000e000ff047b82 */ /* 0x000e220000000a00 */
[----:B------:R-:W-:Y:S02]  /*01a0*/  LOP3.LUT R21, R2, 0x7ffffff8, RZ, 0xc0, !PT ;  /* 0x7ffffff802157812 */ /* 0x000fe400078ec0ff */
[----:B------:R-:W-:Y:S02]  /*01b0*/  MOV R24, RZ ;  /* 0x000000ff00187202 */ /* 0x000fe40000000f00 */
[----:B------:R-:W-:Y:S02]  /*01c0*/  MOV R18, R0 ;  /* 0x0000000000127202 */ /* 0x000fe40000000f00 */
[----:B------:R-:W-:Y:S01]  /*01d0*/  IADD3 R22, PT, PT, -R21, RZ, RZ ;  /* 0x000000ff15167210 */ /* 0x000fe20007ffe1ff */
[----:B0-----:R-:W-:-:S03]  /*01e0*/  IMAD.WIDE.U32 R4, R20, 0x4, R4 ;  /* 0x0000000414047825 */ /* 0x001fc600078e0004 */
[----:B------:R-:W-:-:S04]  /*01f0*/  IADD3 R6, P1, PT, R4, 0x10, RZ ;  /* 0x0000001004067810 */ /* 0x000fc80007f3e0ff */
[----:B------:R-:W-:-:S09]  /*0200*/  IADD3.X R7, PT, PT, RZ, R5, RZ, P1, !PT ;  /* 0x00000005ff077210 */ /* 0x000fd20000ffe4ff */
.L_x_3:
[----:B------:R-:W0:Y:S01]  /*0210*/  LDC.64 R16, c[0x0][0x388] ;  /* 0x0000e200ff107b82 */ /* 0x000e220000000a00 */
[----:B------:R-:W-:Y:S02]  /*0220*/  MOV R4, R6 ;  /* 0x0000000600047202 */ /* 0x000fe40000000f00 */
[----:B------:R-:W-:-:S05]  /*0230*/  MOV R5, R7 ;  /* 0x0000000700057202 */ /* 0x000fca0000000f00 */
[----:B------:R-:W2:Y:S04]  /*0240*/  LDG.E R25, desc[UR4][R4.64+-0x10] ;  /* 0xfffff00404197981 */ /* 0x000ea8000c1e1900 */
[----:B------:R-:W3:Y:S04]  /*0250*/  LDG.E R23, desc[UR4][R4.64+-0xc] ;  /* 0xfffff40404177981 */ /* 0x000ee8000c1e1900 */
[----:B------:R-:W4:Y:S04]  /*0260*/  LDG.E R29, desc[UR4][R4.64+-0x8] ;  /* 0xfffff804041d7981 */ /* 0x000f28000c1e1900 */
[----:B------:R-:W5:Y:S01]  /*0270*/  LDG.E R28, desc[UR4][R4.64+-0x4] ;  /* 0xfffffc04041c7981 */ /* 0x000f62000c1e1900 */
[----:B0-----:R-:W-:-:S05]  /*0280*/  IMAD.WIDE R16, R18, 0x4, R16 ;  /* 0x0000000412107825 */ /* 0x001fca00078e0210 */
[----:B------:R0:W2:Y:S01]  /*0290*/  LDG.E R26, desc[UR4][R16.64] ;  /* 0x00000004101a7981 */ /* 0x0000a2000c1e1900 */
[----:B------:R-:W-:-:S04]  /*02a0*/  IMAD.WIDE R14, R3, 0x4, R16 ;  /* 0x00000004030e7825 */ /* 0x000fc800078e0210 */
[C---:B------:R-:W-:Y:S02]  /*02b0*/  IMAD.WIDE R6, R3.reuse, 0x4, R14 ;  /* 0x0000000403067825 */ /* 0x040fe400078e020e */
[----:B------:R-:W3:Y:S02]  /*02c0*/  LDG.E R14, desc[UR4][R14.64] ;  /* 0x000000040e0e7981 */ /* 0x000ee4000c1e1900 */
[C---:B------:R-:W-:Y:S02]  /*02d0*/  IMAD.WIDE R10, R3.reuse, 0x4, R6 ;  /* 0x00000004030a7825 */ /* 0x040fe400078e0206 */
[----:B------:R-:W4:Y:S02]  /*02e0*/  LDG.E R6, desc[UR4][R6.64] ;  /* 0x0000000406067981 */ /* 0x000f24000c1e1900 */
[C---:B------:R-:W-:Y:S02]  /*02f0*/  IMAD.WIDE R8, R3.reuse, 0x4, R10 ;  /* 0x0000000403087825 */ /* 0x040fe400078e020a */
[----:B------:R-:W5:Y:S02]  /*0300*/  LDG.E R10, desc[UR4][R10.64] ;  /* 0x000000040a0a7981 */ /* 0x000f64000c1e1900 */
[----:B------:R-:W-:-:S02]  /*0310*/  IMAD.WIDE R12, R3, 0x4, R8 ;  /* 0x00000004030c7825 */ /* 0x000fc400078e0208 */
[----:B------:R-:W5:Y:S04]  /*0320*/  LDG.E R7, desc[UR4][R4.64] ;  /* 0x0000000404077981 */ /* 0x000f68000c1e1900 */
[----:B------:R-:W5:Y:S01]  /*0330*/  LDG.E R8, desc[UR4][R8.64] ;  /* 0x0000000408087981 */ /* 0x000f62000c1e1900 */
[----:B0-----:R-:W-:-:S03]  /*0340*/  IMAD.WIDE R16, R3, 0x4, R12 ;  /* 0x0000000403107825 */ /* 0x001fc600078e020c */
[----:B------:R-:W5:Y:S04]  /*0350*/  LDG.E R12, desc[UR4][R12.64] ;  /* 0x000000040c0c7981 */ /* 0x000f68000c1e1900 */
[----:B------:R-:W5:Y:S04]  /*0360*/  LDG.E R15, desc[UR4][R16.64] ;  /* 0x00000004100f7981 */ /* 0x000f68000c1e1900 */
[----:B------:R-:W5:Y:S04]  /*0370*/  LDG.E R9, desc[UR4][R4.64+0x4] ;  /* 0x0000040404097981 */ /* 0x000f68000c1e1900 */
[----:B------:R-:W5:Y:S01]  /*0380*/  LDG.E R11, desc[UR4][R4.64+0xc] ;  /* 0x00000c04040b7981 */ /* 0x000f62000c1e1900 */
[----:B--2---:R-:W-:Y:S01]  /*0390*/  FFMA R26, R25, R26, R24 ;  /* 0x0000001a191a7223 */ /* 0x004fe20000000018 */
[----:B------:R-:W-:-:S02]  /*03a0*/  IMAD.WIDE R24, R3, 0x4, R16 ;  /* 0x0000000403187825 */ /* 0x000fc400078e0210 */
[----:B------:R-:W2:Y:S04]  /*03b0*/  LDG.E R16, desc[UR4][R4.64+0x8] ;  /* 0x0000080404107981 */ /* 0x000ea8000c1e1900 */
[----:B------:R-:W2:Y:S01]  /*03c0*/  LDG.E R24, desc[UR4][R24.64] ;  /* 0x0000000418187981 */ /* 0x000ea2000c1e1900 */
[----:B---3--:R-:W-:Y:S01]  /*03d0*/  FFMA R14, R23, R14, R26 ;  /* 0x0000000e170e7223 */ /* 0x008fe2000000001a */
[----:B------:R-:W-:-:S03]  /*03e0*/  IADD3 R22, PT, PT, R22, 0x8, RZ ;  /* 0x0000000816167810 */ /* 0x000fc60007ffe0ff */
[----:B----4-:R-:W-:Y:S01]  /*03f0*/  FFMA R29, R29, R6, R14 ;  /* 0x000000061d1d7223 */ /* 0x010fe2000000000e */
[----:B------:R-:W-:-:S03]  /*0400*/  ISETP.NE.AND P1, PT, R22, RZ, PT ;  /* 0x000000ff1600720c */ /* 0x000fc60003f25270 */
[----:B-----5:R-:W-:Y:S01]  /*0410*/  FFMA R10, R28, R10, R29 ;  /* 0x0000000a1c0a7223 */ /* 0x020fe2000000001d */
[----:B------:R-:W-:-:S03]  /*0420*/  IADD3 R6, P2, PT, R4, 0x20, RZ ;  /* 0x0000002004067810 */ /* 0x000fc60007f5e0ff */
[----:B------:R-:W-:Y:S01]  /*0430*/  FFMA R8, R7, R8, R10 ;  /* 0x0000000807087223 */ /* 0x000fe2000000000a */
[----:B------:R-:W-:Y:S02]  /*0440*/  IADD3.X R7, PT, PT, RZ, R5, RZ, P2, !PT ;  /* 0x00000005ff077210 */ /* 0x000fe400017fe4ff */
[----:B------:R-:W-:Y:S01]  /*0450*/  LEA R18, R3, R18, 0x3 ;  /* 0x0000001203127211 */ /* 0x000fe200078e18ff */
[----:B------:R-:W-:-:S04]  /*0460*/  FFMA R9, R9, R12, R8 ;  /* 0x0000000c09097223 */ /* 0x000fc80000000008 */
[----:B--2---:R-:W-:-:S04]  /*0470*/  FFMA R16, R16, R15, R9 ;  /* 0x0000000f10107223 */ /* 0x004fc80000000009 */
[----:B------:R-:W-:Y:S01]  /*0480*/  FFMA R24, R11, R24, R16 ;  /* 0x000000180b187223 */ /* 0x000fe20000000010 */
[----:B------:R-:W-:Y:S06]  /*0490*/  @P1 BRA `(.L_x_3) ;  /* 0xfffffffc005c1947 */ /* 0x000fec000383ffff */
.L_x_2:
[----:B------:R-:W-:Y:S05]  /*04a0*/  @!P0 BRA `(.L_x_1) ;  /* 0x0000000000fc8947 */ /* 0x000fea0003800000 */
[----:B------:R-:W-:Y:S02]  /*04b0*/  ISETP.GE.U32.AND P1, PT, R27, 0x4, PT ;  /* 0x000000041b00780c */ /* 0x000fe40003f26070 */
[----:B------:R-:W-:-:S04]  /*04c0*/  LOP3.LUT R16, R2, 0x3, RZ, 0xc0, !PT ;  /* 0x0000000302107812 */ /* 0x000fc800078ec0ff */
[----:B------:R-:W-:-:S07]  /*04d0*/  ISETP.NE.AND P0, PT, R16, RZ, PT ;  /* 0x000000ff1000720c */ /* 0x000fce0003f05270 */
[----:B------:R-:W-:Y:S06]  /*04e0*/  @!P1 BRA `(.L_x_4) ;  /* 0x00000000006c9947 */ /* 0x000fec0003800000 */
[----:B------:R-:W0:Y:S01]  /*04f0*/  LDC.64 R6, c[0x0][0x388] ;  /* 0x0000e200ff067b82 */ /* 0x000e220000000a00 */
[----:B------:R-:W1:Y:S01]  /*0500*/  LDCU.64 UR6, c[0x0][0x380] ;  /* 0x00007000ff0677ac */ /* 0x000e620008000a00 */
[----:B------:R-:W-:Y:S01]  /*0510*/  IMAD R9, R21, R3, R0 ;  /* 0x0000000315097224 */ /* 0x000fe200078e0200 */
[CC--:B------:R-:W-:Y:S02]  /*0520*/  IADD3 R5, PT, PT, R20.reuse, R21.reuse, RZ ;  /* 0x0000001514057210 */ /* 0x0c0fe40007ffe0ff */
[----:B------:R-:W-:-:S03]  /*0530*/  IADD3 R10, P1, PT, R20, R21, RZ ;  /* 0x00000015140a7210 */ /* 0x000fc60007f3e0ff */
[----:B------:R-:W2:Y:S01]  /*0540*/  LDC.64 R14, c[0x0][0x380] ;  /* 0x0000e000ff0e7b82 */ /* 0x000ea20000000a00 */
[----:B0-----:R-:W-:-:S04]  /*0550*/  IMAD.WIDE R6, R9, 0x4, R6 ;  /* 0x0000000409067825 */ /* 0x001fc800078e0206 */
[----:B------:R-:W-:Y:S02]  /*0560*/  IMAD.WIDE R8, R3, 0x4, R6 ;  /* 0x0000000403087825 */ /* 0x000fe400078e0206 */
[----:B------:R-:W3:Y:S02]  /*0570*/  LDG.E R6, desc[UR4][R6.64] ;  /* 0x0000000406067981 */ /* 0x000ee4000c1e1900 */
[----:B--2---:R-:W-:Y:S01]  /*0580*/  IMAD.WIDE.U32 R14, R5, 0x4, R14 ;  /* 0x00000004050e7825 */ /* 0x004fe200078e000e */
[----:B------:R-:W-:Y:S02]  /*0590*/  IADD3.X R5, PT, PT, RZ, RZ, RZ, P1, !PT ;  /* 0x000000ffff057210 */ /* 0x000fe40000ffe4ff */
[----:B-1----:R-:W-:-:S03]  /*05a0*/  LEA R4, P1, R10, UR6, 0x2 ;  /* 0x000000060a047c11 */ /* 0x002fc6000f8210ff */
[----:B------:R-:W3:Y:S01]  /*05b0*/  LDG.E R15, desc[UR4][R14.64] ;  /* 0x000000040e0f7981 */ /* 0x000ee2000c1e1900 */
[----:B------:R-:W-:Y:S01]  /*05c0*/  LEA.HI.X R5, R10, UR7, R5, 0x2, P1 ;  /* 0x000000070a057c11 */ /* 0x000fe200088f1405 */
[C---:B------:R-:W-:Y:S02]  /*05d0*/  IMAD.WIDE R10, R3.reuse, 0x4, R8 ;  /* 0x00000004030a7825 */ /* 0x040fe400078e0208 */
[----:B------:R-:W2:Y:S04]  /*05e0*/  LDG.E R8, desc[UR4][R8.64] ;  /* 0x0000000408087981 */ /* 0x000ea8000c1e1900 */
[----:B------:R-:W2:Y:S01]  /*05f0*/  LDG.E R17, desc[UR4][R4.64+0x4] ;  /* 0x0000040404117981 */ /* 0x000ea2000c1e1900 */
[----:B------:R-:W-:-:S03]  /*0600*/  IMAD.WIDE R12, R3, 0x4, R10 ;  /* 0x00000004030c7825 */ /* 0x000fc600078e020a */
[----:B------:R-:W4:Y:S04]  /*0610*/  LDG.E R22, desc[UR4][R10.64] ;  /* 0x000000040a167981 */ /* 0x000f28000c1e1900 */
[----:B------:R-:W4:Y:S04]  /*0620*/  LDG.E R18, desc[UR4][R4.64+0x8] ;  /* 0x0000080404127981 */ /* 0x000f28000c1e1900 */
[----:B------:R-:W5:Y:S04]  /*0630*/  LDG.E R26, desc[UR4][R4.64+0xc] ;  /* 0x00000c04041a7981 */ /* 0x000f68000c1e1900 */
[----:B------:R-:W5:Y:S01]  /*0640*/  LDG.E R12, desc[UR4][R12.64] ;  /* 0x000000040c0c7981 */ /* 0x000f62000c1e1900 */
[----:B------:R-:W-:Y:S01]  /*0650*/  IADD3 R21, PT, PT, R21, 0x4, RZ ;  /* 0x0000000415157810 */ /* 0x000fe20007ffe0ff */
[----:B---3--:R-:W-:-:S04]  /*0660*/  FFMA R24, R15, R6, R24 ;  /* 0x000000060f187223 */ /* 0x008fc80000000018 */
[----:B--2---:R-:W-:-:S04]  /*0670*/  FFMA R17, R17, R8, R24 ;  /* 0x0000000811117223 */ /* 0x004fc80000000018 */
[----:B----4-:R-:W-:-:S04]  /*0680*/  FFMA R17, R18, R22, R17 ;  /* 0x0000001612117223 */ /* 0x010fc80000000011 */
[----:B-----5:R-:W-:-:S07]  /*0690*/  FFMA R24, R26, R12, R17 ;  /* 0x0000000c1a187223 */ /* 0x020fce0000000011 */
.L_x_4:
[----:B------:R-:W-:Y:S05]  /*06a0*/  @!P0 BRA `(.L_x_1) ;  /* 0x00000000007c8947 */ /* 0x000fea0003800000 */
[----:B------:R-:W-:Y:S01]  /*06b0*/  ISETP.NE.AND P1, PT, R16, 0x1, PT ;  /* 0x000000011000780c */ /* 0x000fe20003f25270 */
[----:B------:R-:W0:Y:S01]  /*06c0*/  LDC.64 R12, c[0x0][0x380] ;  /* 0x0000e000ff0c7b82 */ /* 0x000e220000000a00 */
[----:B------:R-:W-:-:S04]  /*06d0*/  LOP3.LUT R2, R2, 0x1, RZ, 0xc0, !PT ;  /* 0x0000000102027812 */ /* 0x000fc800078ec0ff */
[----:B------:R-:W-:-:S03]  /*06e0*/  ISETP.NE.U32.AND P0, PT, R2, 0x1, PT ;  /* 0x000000010200780c */ /* 0x000fc60003f05070 */
[----:B------:R-:W1:Y:S04]  /*06f0*/  LDC.64 R10, c[0x0][0x388] ;  /* 0x0000e200ff0a7b82 */ /* 0x000e680000000a00 */
[CC--:B------:R-:W-:Y:S02]  /*0700*/  @P1 IADD3 R15, PT, PT, R20.reuse, R21.reuse, RZ ;  /* 0x00000015140f1210 */ /* 0x0c0fe40007ffe0ff */
[----:B------:R-:W-:Y:S02]  /*0710*/  @P1 IADD3 R2, P2, PT, R20, R21, RZ ;  /* 0x0000001514021210 */ /* 0x000fe40007f5e0ff */
[----:B------:R-:W2:Y:S02]  /*0720*/  @P1 LDC.64 R4, c[0x0][0x380] ;  /* 0x0000e000ff041b82 */ /* 0x000ea40000000a00 */
[----:B------:R-:W-:-:S06]  /*0730*/  @P1 IADD3.X R14, PT, PT, RZ, RZ, RZ, P2, !PT ;  /* 0x000000ffff0e1210 */ /* 0x000fcc00017fe4ff */
[----:B------:R-:W3:Y:S01]  /*0740*/  LDC.64 R6, c[0x0][0x380] ;  /* 0x0000e000ff067b82 */ /* 0x000ee20000000a00 */
[----:B0-----:R-:W-:-:S04]  /*0750*/  @P1 IMAD.WIDE.U32 R12, R15, 0x4, R12 ;  /* 0x000000040f0c1825 */ /* 0x001fc800078e000c */
[C---:B------:R-:W-:Y:S01]  /*0760*/  @P1 IMAD R15, R21.reuse, R3, R0 ;  /* 0x00000003150f1224 */ /* 0x040fe200078e0200 */
[----:B------:R-:W-:Y:S01]  /*0770*/  @P1 IADD3 R21, PT, PT, R21, 0x2, RZ ;  /* 0x0000000215151810 */ /* 0x000fe20007ffe0ff */
[----:B------:R-:W4:Y:S01]  /*0780*/  @P1 LDG.E R13, desc[UR4][R12.64] ;  /* 0x000000040c0d1981 */ /* 0x000f22000c1e1900 */
[----:B------:R-:W0:Y:S01]  /*0790*/  LDC.64 R8, c[0x0][0x388] ;  /* 0x0000e200ff087b82 */ /* 0x000e220000000a00 */
[----:B-1----:R-:W-:Y:S01]  /*07a0*/  @P1 IMAD.WIDE R10, R15, 0x4, R10 ;  /* 0x000000040f0a1825 */ /* 0x002fe200078e020a */
[----:B------:R-:W-:Y:S02]  /*07b0*/  @!P0 IADD3 R17, PT, PT, R20, R21, RZ ;  /* 0x0000001514118210 */ /* 0x000fe40007ffe0ff */
[----:B--2---:R-:W-:Y:S01]  /*07c0*/  @P1 LEA R4, P2, R2, R4, 0x2 ;  /* 0x0000000402041211 */ /* 0x004fe200078410ff */
[----:B------:R-:W-:-:S03]  /*07d0*/  @!P0 IMAD R21, R21, R3, R0 ;  /* 0x0000000315158224 */ /* 0x000fc600078e0200 */
[----:B------:R-:W-:Y:S01]  /*07e0*/  @P1 LEA.HI.X R5, R2, R5, R14, 0x2, P2 ;  /* 0x0000000502051211 */ /* 0x000fe200010f140e */
[----:B------:R-:W-:Y:S01]  /*07f0*/  @P1 IMAD.WIDE R14, R3, 0x4, R10 ;  /* 0x00000004030e1825 */ /* 0x000fe200078e020a */
[----:B------:R-:W4:Y:S03]  /*0800*/  @P1 LDG.E R2, desc[UR4][R10.64] ;  /* 0x000000040a021981 */ /* 0x000f26000c1e1900 */
[----:B---3--:R-:W-:Y:S01]  /*0810*/  @!P0 IMAD.WIDE.U32 R6, R17, 0x4, R6 ;  /* 0x0000000411068825 */ /* 0x008fe200078e0006 */
[----:B------:R-:W2:Y:S04]  /*0820*/  @P1 LDG.E R5, desc[UR4][R4.64+0x4] ;  /* 0x0000040404051981 */ /* 0x000ea8000c1e1900 */
[----:B------:R-:W2:Y:S01]  /*0830*/  @P1 LDG.E R14, desc[UR4][R14.64] ;  /* 0x000000040e0e1981 */ /* 0x000ea2000c1e1900 */
[----:B0-----:R-:W-:-:S03]  /*0840*/  @!P0 IMAD.WIDE R8, R21, 0x4, R8 ;  /* 0x0000000415088825 */ /* 0x001fc600078e0208 */
[----:B------:R-:W3:Y:S04]  /*0850*/  @!P0 LDG.E R7, desc[UR4][R6.64] ;  /* 0x0000000406078981 */ /* 0x000ee8000c1e1900 */
[----:B------:R-:W3:Y:S01]  /*0860*/  @!P0 LDG.E R8, desc[UR4][R8.64] ;  /* 0x0000000408088981 */ /* 0x000ee2000c1e1900 */
[----:B----4-:R-:W-:-:S04]  /*0870*/  @P1 FFMA R2, R13, R2, R24 ;  /* 0x000000020d021223 */ /* 0x010fc80000000018 */
[----:B--2---:R-:W-:-:S04]  /*0880*/  @P1 FFMA R24, R5, R14, R2 ;  /* 0x0000000e05181223 */ /* 0x004fc80000000002 */
[----:B---3--:R-:W-:-:S07]  /*0890*/  @!P0 FFMA R24, R7, R8, R24 ;  /* 0x0000000807188223 */ /* 0x008fce0000000018 */
.L_x_1:
[----:B------:R-:W0:Y:S01]  /*08a0*/  LDC.64 R4, c[0x0][0x390] ;  /* 0x0000e400ff047b82 */ /* 0x000e220000000a00 */
[----:B------:R-:W-:-:S04]  /*08b0*/  IMAD R3, R19, R3, R0 ;  /* 0x0000000313037224 */ /* 0x000fc800078e0200 */
[----:B0-----:R-:W-:-:S05]  /*08c0*/  IMAD.WIDE R2, R3, 0x4, R4 ;  /* 0x0000000403027825 */ /* 0x001fca00078e0204 */
[----:B------:R-:W-:Y:S01]  /*08d0*/  STG.E desc[UR4][R2.64], R24 ;  /* 0x0000001802007986 */ /* 0x000fe2000c101904 */
[----:B------:R-:W-:Y:S05]  /*08e0*/  EXIT ;  /* 0x000000000000794d */ /* 0x000fea0003800000 */
.L_x_5:
        /* <DEDUP_REMOVED lines=9> */
.L_x_7:


//--------------------- .nv.shared.reserved.0     --------------------------
	.section	.nv.shared.reserved.0,"aw",@nobits
	.weak		__nv_reservedSMEM_offset_0_alias
	.size		__nv_reservedSMEM_offset_0_alias, 0, 64
	.other		__nv_reservedSMEM_offset_0_alias,@"STO_CUDA_RESERVED_SHARED STV_DEFAULT"
__nv_reservedSMEM_offset_0_alias:
	.zero		0
	.zero		64


//--------------------- .nv.constant0._Z14vec_add_kernelPKfS0_Pfxi --------------------------
	.section	.nv.constant0._Z14vec_add_kernelPKfS0_Pfxi,"a",@progbits
	.sectionflags	@""
	.align	4
.nv.constant0._Z14vec_add_kernelPKfS0_Pfxi:
	.zero		932


//--------------------- .nv.constant0._Z11gemm_kernelPKfS0_Pfiii --------------------------
	.section	.nv.constant0._Z11gemm_kernelPKfS0_Pfiii,"a",@progbits
	.sectionflags	@""
	.align	4
.nv.constant0._Z11gemm_kernelPKfS0_Pfiii:
	.zero		932


//--------------------- SYMBOLS --------------------------

	.type		.nv.reservedSmem.offset0,@object
	.size		.nv.reservedSmem.offset0,0x4
